//
// Generated by NVIDIA NVVM Compiler
//
// Compiler Build ID: CL-36424714
// Cuda compilation tools, release 13.0, V13.0.88
// Based on NVVM 20.0.0
//

.version 9.0
.target sm_100
.address_size 64

	// .globl	_Z8addFloatPfS_S_i

.visible .entry _Z8addFloatPfS_S_i(
	.param .u64 .ptr .align 1 _Z8addFloatPfS_S_i_param_0,
	.param .u64 .ptr .align 1 _Z8addFloatPfS_S_i_param_1,
	.param .u64 .ptr .align 1 _Z8addFloatPfS_S_i_param_2,
	.param .u32 _Z8addFloatPfS_S_i_param_3
)
{
	.reg .pred 	%p<2>;
	.reg .b32 	%r<6>;
	.reg .b32 	%f<4>;
	.reg .b64 	%rd<11>;

	ld.param.u64 	%rd1, [_Z8addFloatPfS_S_i_param_0];
	ld.param.u64 	%rd2, [_Z8addFloatPfS_S_i_param_1];
	ld.param.u64 	%rd3, [_Z8addFloatPfS_S_i_param_2];
	ld.param.u32 	%r2, [_Z8addFloatPfS_S_i_param_3];
	mov.u32 	%r3, %tid.x;
	mov.u32 	%r4, %ctaid.x;
	mov.u32 	%r5, %ntid.x;
	mad.lo.s32 	%r1, %r4, %r5, %r3;
	setp.ge.s32 	%p1, %r1, %r2;
	@%p1 bra 	$L__BB0_2;
	cvta.to.global.u64 	%rd4, %rd1;
	cvta.to.global.u64 	%rd5, %rd2;
	cvta.to.global.u64 	%rd6, %rd3;
	mul.wide.s32 	%rd7, %r1, 4;
	add.s64 	%rd8, %rd4, %rd7;
	ld.global.f32 	%f1, [%rd8];
	add.s64 	%rd9, %rd5, %rd7;
	ld.global.f32 	%f2, [%rd9];
	add.f32 	%f3, %f1, %f2;
	add.s64 	%rd10, %rd6, %rd7;
	st.global.f32 	[%rd10], %f3;
$L__BB0_2:
	ret;

}


// ===== COMPILED SASS (sm_100) =====

	.target	sm_100

	.elftype	@"ET_EXEC"


//--------------------- .note.nv.tkinfo           --------------------------
	.section	.note.nv.tkinfo,"",@"SHT_NOTE"
	.sectionflags	@"SHF_NOTE_NV_TKINFO"
	.tkinfo
        /*0018*/ 	.word	0x00000002
        /*0030*/ 	.string	""
        /*0030*/ 	.string	"ptxas"
        /*0030*/ 	.string	"Cuda compilation tools, release 13.0, V13.0.88"
        /*0030*/ 	.string	"Build cuda_13.0.r13.0/compiler.36424714_0"
        /*0030*/ 	.string	"-arch sm_100 -m 64 "



//--------------------- .note.nv.cuinfo           --------------------------
	.section	.note.nv.cuinfo,"",@"SHT_NOTE"
	.sectionflags	@"SHF_NOTE_NV_CUINFO"
        /*0018*/ 	.short	0x0002
        /*001a*/ 	.short	0x0064
        /*001c*/ 	.short	0x0082
	.zero		2


//--------------------- .nv.info                  --------------------------
	.section	.nv.info,"",@"SHT_CUDA_INFO"
	.align	4


	//----- nvinfo : EIATTR_REGCOUNT
	.align		4
        /*0000*/ 	.byte	0x04, 0x2f
        /*0002*/ 	.short	(.L_1 - .L_0)
	.align		4
.L_0:
        /*0004*/ 	.word	index@(_Z8addFloatPfS_S_i)
        /*0008*/ 	.word	0x0000000c


	//----- nvinfo : EIATTR_FRAME_SIZE
	.align		4
.L_1:
        /*000c*/ 	.byte	0x04, 0x11
        /*000e*/ 	.short	(.L_3 - .L_2)
	.align		4
.L_2:
        /*0010*/ 	.word	index@(_Z8addFloatPfS_S_i)
        /*0014*/ 	.word	0x00000000


	//----- nvinfo : EIATTR_MIN_STACK_SIZE
	.align		4
.L_3:
        /*0018*/ 	.byte	0x04, 0x12
        /*001a*/ 	.short	(.L_5 - .L_4)
	.align		4
.L_4:
        /*001c*/ 	.word	index@(_Z8addFloatPfS_S_i)
        /*0020*/ 	.word	0x00000000
.L_5:


//--------------------- .nv.compat                --------------------------
	.section	.nv.compat,"",@"SHT_CUDA_COMPAT_INFO"
	.align	4
        /*0000*/ 	.byte	0x02, 0x09, 0x00, 0x00, 0x02, 0x02, 0x01, 0x00, 0x02, 0x05, 0x05, 0x00, 0x03, 0x07, 0x01, 0x01
        /*0010*/ 	.byte	0x02, 0x03, 0x00, 0x00, 0x02, 0x06, 0x01, 0x00, 0x04, 0x0b, 0x08, 0x00, 0x09, 0x00, 0x00, 0x00
        /*0020*/ 	.byte	0x00, 0x00, 0x00, 0x00


//--------------------- .nv.info._Z8addFloatPfS_S_i --------------------------
	.section	.nv.info._Z8addFloatPfS_S_i,"",@"SHT_CUDA_INFO"
	.sectionflags	@""
	.align	4


	//----- nvinfo : EIATTR_CUDA_API_VERSION
	.align		4
        /*0000*/ 	.byte	0x04, 0x37
        /*0002*/ 	.short	(.L_7 - .L_6)
.L_6:
        /*0004*/ 	.word	0x00000082


	//----- nvinfo : EIATTR_KPARAM_INFO
	.align		4
.L_7:
        /*0008*/ 	.byte	0x04, 0x17
        /*000a*/ 	.short	(.L_9 - .L_8)
.L_8:
        /*000c*/ 	.word	0x00000000
        /*0010*/ 	.short	0x0003
        /*0012*/ 	.short	0x0018
        /*0014*/ 	.byte	0x00, 0xf0, 0x11, 0x00


	//----- nvinfo : EIATTR_KPARAM_INFO
	.align		4
.L_9:
        /*0018*/ 	.byte	0x04, 0x17
        /*001a*/ 	.short	(.L_11 - .L_10)
.L_10:
        /*001c*/ 	.word	0x00000000
        /*0020*/ 	.short	0x0002
        /*0022*/ 	.short	0x0010
        /*0024*/ 	.byte	0x00, 0xf5, 0x21, 0x00


	//----- nvinfo : EIATTR_KPARAM_INFO
	.align		4
.L_11:
        /*0028*/ 	.byte	0x04, 0x17
        /*002a*/ 	.short	(.L_13 - .L_12)
.L_12:
        /*002c*/ 	.word	0x00000000
        /*0030*/ 	.short	0x0001
        /*0032*/ 	.short	0x0008
        /*0034*/ 	.byte	0x00, 0xf5, 0x21, 0x00


	//----- nvinfo : EIATTR_KPARAM_INFO
	.align		4
.L_13:
        /*0038*/ 	.byte	0x04, 0x17
        /*003a*/ 	.short	(.L_15 - .L_14)
.L_14:
        /*003c*/ 	.word	0x00000000
        /*0040*/ 	.short	0x0000
        /*0042*/ 	.short	0x0000
        /*0044*/ 	.byte	0x00, 0xf5, 0x21, 0x00


	//----- nvinfo : EIATTR_SPARSE_MMA_MASK
	.align		4
.L_15:
        /*0048*/ 	.byte	0x03, 0x50
        /*004a*/ 	.short	0x0000


	//----- nvinfo : EIATTR_MAXREG_COUNT
	.align		4
        /*004c*/ 	.byte	0x03, 0x1b
        /*004e*/ 	.short	0x00ff


	//----- nvinfo : EIATTR_MERCURY_ISA_VERSION
	.align		4
        /*0050*/ 	.byte	0x03, 0x5f
        /*0052*/ 	.short	0x0101


	//----- nvinfo : EIATTR_VRC_CTA_INIT_COUNT
	.align		4
        /*0054*/ 	.byte	0x02, 0x4a
	.zero		1
	.zero		1


	//----- nvinfo : EIATTR_EXIT_INSTR_OFFSETS
	.align		4
        /*0058*/ 	.byte	0x04, 0x1c
        /*005a*/ 	.short	(.L_17 - .L_16)


	//   ....[0]....
.L_16:
        /*005c*/ 	.word	0x00000070


	//   ....[1]....
        /*0060*/ 	.word	0x00000130


	//----- nvinfo : EIATTR_CBANK_PARAM_SIZE
	.align		4
.L_17:
        /*0064*/ 	.byte	0x03, 0x19
        /*0066*/ 	.short	0x001c


	//----- nvinfo : EIATTR_PARAM_CBANK
	.align		4
        /*0068*/ 	.byte	0x04, 0x0a
        /*006a*/ 	.short	(.L_19 - .L_18)
	.align		4
.L_18:
        /*006c*/ 	.word	index@(.nv.constant0._Z8addFloatPfS_S_i)
        /*0070*/ 	.short	0x0380
        /*0072*/ 	.short	0x001c


	//----- nvinfo : EIATTR_SW_WAR
	.align		4
.L_19:
        /*0074*/ 	.byte	0x04, 0x36
        /*0076*/ 	.short	(.L_21 - .L_20)
.L_20:
        /*0078*/ 	.word	0x00000008
.L_21:


//--------------------- .nv.callgraph             --------------------------
	.section	.nv.callgraph,"",@"SHT_CUDA_CALLGRAPH"
	.align	4
	.sectionentsize	8
	.align		4
        /*0000*/ 	.word	0x00000000
	.align		4
        /*0004*/ 	.word	0xffffffff
	.align		4
        /*0008*/ 	.word	0x00000000
	.align		4
        /*000c*/ 	.word	0xfffffffe
	.align		4
        /*0010*/ 	.word	0x00000000
	.align		4
        /*0014*/ 	.word	0xfffffffd
	.align		4
        /*0018*/ 	.word	0x00000000
	.align		4
        /*001c*/ 	.word	0xfffffffc


//--------------------- .text._Z8addFloatPfS_S_i  --------------------------
	.section	.text._Z8addFloatPfS_S_i,"ax",@progbits
	.align	128
        .global         _Z8addFloatPfS_S_i
        .type           _Z8addFloatPfS_S_i,@function
        .size           _Z8addFloatPfS_S_i,(.L_x_1 - _Z8addFloatPfS_S_i)
        .other          _Z8addFloatPfS_S_i,@"STO_CUDA_ENTRY STV_DEFAULT"
_Z8addFloatPfS_S_i:
.text._Z8addFloatPfS_S_i:
[----:B------:R-:W-:Y:S01]  /*0000*/  LDC R1, c[0x0][0x37c] ;  /* 0x0000df00ff017b82 */ /* 0x000fe20000000800 */
[----:B------:R-:W0:Y:S07]  /*0010*/  S2R R9, SR_TID.X ;  /* 0x0000000000097919 */ /* 0x000e2e0000002100 */
[----:B------:R-:W0:Y:S01]  /*0020*/  S2UR UR4, SR_CTAID.X ;  /* 0x00000000000479c3 */ /* 0x000e220000002500 */
[----:B------:R-:W1:Y:S07]  /*0030*/  LDCU UR5, c[0x0][0x398] ;  /* 0x00007300ff0577ac */ /* 0x000e6e0008000800 */
[----:B------:R-:W0:Y:S02]  /*0040*/  LDC R0, c[0x0][0x360] ;  /* 0x0000d800ff007b82 */ /* 0x000e240000000800 */
[----:B0-----:R-:W-:-:S05]  /*0050*/  IMAD R9, R0, UR4, R9 ;  /* 0x0000000400097c24 */ /* 0x001fca000f8e0209 */
[----:B-1----:R-:W-:-:S13]  /*0060*/  ISETP.GE.AND P0, PT, R9, UR5, PT ;  /* 0x0000000509007c0c */ /* 0x002fda000bf06270 */
[----:B------:R-:W-:Y:S05]  /*0070*/  @P0 EXIT ;  /* 0x000000000000094d */ /* 0x000fea0003800000 */
[----:B------:R-:W0:Y:S01]  /*0080*/  LDC.64 R2, c[0x0][0x380] ;  /* 0x0000e000ff027b82 */ /* 0x000e220000000a00 */
[----:B------:R-:W1:Y:S07]  /*0090*/  LDCU.64 UR4, c[0x0][0x358] ;  /* 0x00006b00ff0477ac */ /* 0x000e6e0008000a00 */
[----:B------:R-:W2:Y:S08]  /*00a0*/  LDC.64 R4, c[0x0][0x388] ;  /* 0x0000e200ff047b82 */ /* 0x000eb00000000a00 */
[----:B------:R-:W3:Y:S01]  /*00b0*/  LDC.64 R6, c[0x0][0x390] ;  /* 0x0000e400ff067b82 */ /* 0x000ee20000000a00 */
[----:B0-----:R-:W-:-:S06]  /*00c0*/  IMAD.WIDE R2, R9, 0x4, R2 ;  /* 0x0000000409027825 */ /* 0x001fcc00078e0202 */
[----:B-1----:R-:W4:Y:S01]  /*00d0*/  LDG.E R2, desc[UR4][R2.64] ;  /* 0x0000000402027981 */ /* 0x002f22000c1e1900 */
[----:B--2---:R-:W-:-:S06]  /*00e0*/  IMAD.WIDE R4, R9, 0x4, R4 ;  /* 0x0000000409047825 */ /* 0x004fcc00078e0204 */
[----:B------:R-:W4:Y:S01]  /*00f0*/  LDG.E R5, desc[UR4][R4.64] ;  /* 0x0000000404057981 */ /* 0x000f22000c1e1900 */
[----:B---3--:R-:W-:-:S04]  /*0100*/  IMAD.WIDE R6, R9, 0x4, R6 ;  /* 0x0000000409067825 */ /* 0x008fc800078e0206 */
[----:B----4-:R-:W-:-:S05]  /*0110*/  FADD R9, R2, R5 ;  /* 0x0000000502097221 */ /* 0x010fca0000000000 */
[----:B------:R-:W-:Y:S01]  /*0120*/  STG.E desc[UR4][R6.64], R9 ;  /* 0x0000000906007986 */ /* 0x000fe2000c101904 */
[----:B------:R-:W-:Y:S05]  /*0130*/  EXIT ;  /* 0x000000000000794d */ /* 0x000fea0003800000 */
.L_x_0:
[----:B------:R-:W-:-:S00]  /*0140*/  BRA `(.L_x_0) ;  /* 0xfffffffc00fc7947 */ /* 0x000fc0000383ffff */
[----:B------:R-:W-:-:S00]  /*0150*/  NOP ;  /* 0x0000000000007918 */ /* 0x000fc00000000000 */
        /* <DEDUP_REMOVED lines=10> */
.L_x_1:


//--------------------- .nv.shared.reserved.0     --------------------------
	.section	.nv.shared.reserved.0,"aw",@nobits
	.weak		__nv_reservedSMEM_offset_0_alias
	.size		__nv_reservedSMEM_offset_0_alias, 0, 64
	.other		__nv_reservedSMEM_offset_0_alias,@"STO_CUDA_RESERVED_SHARED STV_DEFAULT"
__nv_reservedSMEM_offset_0_alias:
	.zero		0
	.zero		64


//--------------------- .nv.constant0._Z8addFloatPfS_S_i --------------------------
	.section	.nv.constant0._Z8addFloatPfS_S_i,"a",@progbits
	.sectionflags	@""
	.align	4
.nv.constant0._Z8addFloatPfS_S_i:
	.zero		924


//--------------------- SYMBOLS --------------------------

	.type		.nv.reservedSmem.offset0,@object
	.size		.nv.reservedSmem.offset0,0x4
